//
// Generated by NVIDIA NVVM Compiler
//
// Compiler Build ID: CL-36424714
// Cuda compilation tools, release 13.0, V13.0.88
// Based on NVVM 20.0.0
//

.version 9.0
.target sm_100
.address_size 64

	// .globl	_Z11print_tableii
.extern .func  (.param .b32 func_retval0) vprintf
(
	.param .b64 vprintf_param_0,
	.param .b64 vprintf_param_1
)
;
.global .align 1 .b8 $str[14] = {37, 100, 32, 120, 32, 37, 100, 32, 61, 32, 37, 100, 10};

.visible .entry _Z11print_tableii(
	.param .u32 _Z11print_tableii_param_0,
	.param .u32 _Z11print_tableii_param_1
)
{
	.local .align 8 .b8 	__local_depot0[16];
	.reg .b64 	%SP;
	.reg .b64 	%SPL;
	.reg .pred 	%p<10>;
	.reg .b32 	%r<14>;
	.reg .b64 	%rd<5>;

	mov.u64 	%SPL, __local_depot0;
	cvta.local.u64 	%SP, %SPL;
	ld.param.u32 	%r3, [_Z11print_tableii_param_0];
	ld.param.u32 	%r4, [_Z11print_tableii_param_1];
	mov.u32 	%r5, %ctaid.x;
	mov.u32 	%r6, %ntid.x;
	mov.u32 	%r7, %tid.x;
	mad.lo.s32 	%r1, %r5, %r6, %r7;
	mov.u32 	%r8, %ctaid.y;
	mov.u32 	%r9, %ntid.y;
	mov.u32 	%r10, %tid.y;
	mad.lo.s32 	%r2, %r8, %r9, %r10;
	setp.ge.s32 	%p1, %r1, %r3;
	setp.le.s32 	%p2, %r1, %r4;
	and.pred  	%p3, %p1, %p2;
	setp.ge.s32 	%p4, %r2, %r3;
	setp.le.s32 	%p5, %r2, %r4;
	and.pred  	%p6, %p4, %p5;
	and.pred  	%p8, %p3, %p6;
	not.pred 	%p9, %p8;
	@%p9 bra 	$L__BB0_2;
	add.u64 	%rd1, %SP, 0;
	add.u64 	%rd2, %SPL, 0;
	mul.lo.s32 	%r11, %r1, %r2;
	st.local.v2.u32 	[%rd2], {%r1, %r2};
	st.local.u32 	[%rd2+8], %r11;
	mov.u64 	%rd3, $str;
	cvta.global.u64 	%rd4, %rd3;
	{ // callseq 0, 0
	.param .b64 param0;
	st.param.b64 	[param0], %rd4;
	.param .b64 param1;
	st.param.b64 	[param1], %rd1;
	.param .b32 retval0;
	call.uni (retval0), 
	vprintf, 
	(
	param0, 
	param1
	);
	ld.param.b32 	%r12, [retval0];
	} // callseq 0
$L__BB0_2:
	ret;

}


// ===== COMPILED SASS (sm_100) =====

	.target	sm_100

	.elftype	@"ET_EXEC"


//--------------------- .note.nv.tkinfo           --------------------------
	.section	.note.nv.tkinfo,"",@"SHT_NOTE"
	.sectionflags	@"SHF_NOTE_NV_TKINFO"
	.tkinfo
        /*0018*/ 	.word	0x00000002
        /*0030*/ 	.string	""
        /*0030*/ 	.string	"ptxas"
        /*0030*/ 	.string	"Cuda compilation tools, release 13.0, V13.0.88"
        /*0030*/ 	.string	"Build cuda_13.0.r13.0/compiler.36424714_0"
        /*0030*/ 	.string	"-arch sm_100 -m 64 "



//--------------------- .note.nv.cuinfo           --------------------------
	.section	.note.nv.cuinfo,"",@"SHT_NOTE"
	.sectionflags	@"SHF_NOTE_NV_CUINFO"
        /*0018*/ 	.short	0x0002
        /*001a*/ 	.short	0x0064
        /*001c*/ 	.short	0x0082
	.zero		2


//--------------------- .nv.info                  --------------------------
	.section	.nv.info,"",@"SHT_CUDA_INFO"
	.align	4


	//----- nvinfo : EIATTR_REGCOUNT
	.align		4
        /*0000*/ 	.byte	0x04, 0x2f
        /*0002*/ 	.short	(.L_2 - .L_1)
	.align		4
.L_1:
        /*0004*/ 	.word	index@(_Z11print_tableii)
        /*0008*/ 	.word	0x00000018


	//----- nvinfo : EIATTR_FRAME_SIZE
	.align		4
.L_2:
        /*000c*/ 	.byte	0x04, 0x11
        /*000e*/ 	.short	(.L_4 - .L_3)
	.align		4
.L_3:
        /*0010*/ 	.word	index@(_Z11print_tableii)
        /*0014*/ 	.word	0x00000010


	//----- nvinfo : EIATTR_MIN_STACK_SIZE
	.align		4
.L_4:
        /*0018*/ 	.byte	0x04, 0x12
        /*001a*/ 	.short	(.L_6 - .L_5)
	.align		4
.L_5:
        /*001c*/ 	.word	index@(_Z11print_tableii)
        /*0020*/ 	.word	0x00000010
.L_6:


//--------------------- .nv.compat                --------------------------
	.section	.nv.compat,"",@"SHT_CUDA_COMPAT_INFO"
	.align	4
        /*0000*/ 	.byte	0x02, 0x09, 0x00, 0x00, 0x02, 0x02, 0x01, 0x00, 0x02, 0x05, 0x05, 0x00, 0x03, 0x07, 0x01, 0x01
        /*0010*/ 	.byte	0x02, 0x03, 0x00, 0x00, 0x02, 0x06, 0x01, 0x00, 0x04, 0x0b, 0x08, 0x00, 0x09, 0x00, 0x00, 0x00
        /*0020*/ 	.byte	0x00, 0x00, 0x00, 0x00


//--------------------- .nv.info._Z11print_tableii --------------------------
	.section	.nv.info._Z11print_tableii,"",@"SHT_CUDA_INFO"
	.sectionflags	@""
	.align	4


	//----- nvinfo : EIATTR_CUDA_API_VERSION
	.align		4
        /*0000*/ 	.byte	0x04, 0x37
        /*0002*/ 	.short	(.L_8 - .L_7)
.L_7:
        /*0004*/ 	.word	0x00000082


	//----- nvinfo : EIATTR_KPARAM_INFO
	.align		4
.L_8:
        /*0008*/ 	.byte	0x04, 0x17
        /*000a*/ 	.short	(.L_10 - .L_9)
.L_9:
        /*000c*/ 	.word	0x00000000
        /*0010*/ 	.short	0x0001
        /*0012*/ 	.short	0x0004
        /*0014*/ 	.byte	0x00, 0xf0, 0x11, 0x00


	//----- nvinfo : EIATTR_KPARAM_INFO
	.align		4
.L_10:
        /*0018*/ 	.byte	0x04, 0x17
        /*001a*/ 	.short	(.L_12 - .L_11)
.L_11:
        /*001c*/ 	.word	0x00000000
        /*0020*/ 	.short	0x0000
        /*0022*/ 	.short	0x0000
        /*0024*/ 	.byte	0x00, 0xf0, 0x11, 0x00


	//----- nvinfo : EIATTR_SPARSE_MMA_MASK
	.align		4
.L_12:
        /*0028*/ 	.byte	0x03, 0x50
        /*002a*/ 	.short	0x0000


	//----- nvinfo : EIATTR_MAXREG_COUNT
	.align		4
        /*002c*/ 	.byte	0x03, 0x1b
        /*002e*/ 	.short	0x00ff


	//----- nvinfo : EIATTR_EXTERNS
	.align		4
        /*0030*/ 	.byte	0x04, 0x0f
        /*0032*/ 	.short	(.L_14 - .L_13)


	//   ....[0]....
	.align		4
.L_13:
        /*0034*/ 	.word	index@(vprintf)


	//----- nvinfo : EIATTR_MERCURY_ISA_VERSION
	.align		4
.L_14:
        /*0038*/ 	.byte	0x03, 0x5f
        /*003a*/ 	.short	0x0101


	//----- nvinfo : EIATTR_VRC_CTA_INIT_COUNT
	.align		4
        /*003c*/ 	.byte	0x02, 0x4a
	.zero		1
	.zero		1


	//----- nvinfo : EIATTR_SYSCALL_OFFSETS
	.align		4
        /*0040*/ 	.byte	0x04, 0x46
        /*0042*/ 	.short	(.L_16 - .L_15)


	//   ....[0]....
.L_15:
        /*0044*/ 	.word	0x000001e0


	//----- nvinfo : EIATTR_EXIT_INSTR_OFFSETS
	.align		4
.L_16:
        /*0048*/ 	.byte	0x04, 0x1c
        /*004a*/ 	.short	(.L_18 - .L_17)


	//   ....[0]....
.L_17:
        /*004c*/ 	.word	0x00000140


	//   ....[1]....
        /*0050*/ 	.word	0x000001f0


	//----- nvinfo : EIATTR_CRS_STACK_SIZE
	.align		4
.L_18:
        /*0054*/ 	.byte	0x04, 0x1e
        /*0056*/ 	.short	(.L_20 - .L_19)
.L_19:
        /*0058*/ 	.word	0x00000000


	//----- nvinfo : EIATTR_CBANK_PARAM_SIZE
	.align		4
.L_20:
        /*005c*/ 	.byte	0x03, 0x19
        /*005e*/ 	.short	0x0008


	//----- nvinfo : EIATTR_PARAM_CBANK
	.align		4
        /*0060*/ 	.byte	0x04, 0x0a
        /*0062*/ 	.short	(.L_22 - .L_21)
	.align		4
.L_21:
        /*0064*/ 	.word	index@(.nv.constant0._Z11print_tableii)
        /*0068*/ 	.short	0x0380
        /*006a*/ 	.short	0x0008


	//----- nvinfo : EIATTR_SW_WAR
	.align		4
.L_22:
        /*006c*/ 	.byte	0x04, 0x36
        /*006e*/ 	.short	(.L_24 - .L_23)
.L_23:
        /*0070*/ 	.word	0x00000008
.L_24:


//--------------------- .nv.callgraph             --------------------------
	.section	.nv.callgraph,"",@"SHT_CUDA_CALLGRAPH"
	.align	4
	.sectionentsize	8
	.align		4
        /*0000*/ 	.word	0x00000000
	.align		4
        /*0004*/ 	.word	0xffffffff
	.align		4
        /*0008*/ 	.word	index@(_Z11print_tableii)
	.align		4
        /*000c*/ 	.word	index@(vprintf)
	.align		4
        /*0010*/ 	.word	0x00000000
	.align		4
        /*0014*/ 	.word	0xfffffffe
	.align		4
        /*0018*/ 	.word	0x00000000
	.align		4
        /*001c*/ 	.word	0xfffffffd
	.align		4
        /*0020*/ 	.word	0x00000000
	.align		4
        /*0024*/ 	.word	0xfffffffc


//--------------------- .nv.constant4             --------------------------
	.section	.nv.constant4,"a",@progbits
	.align	8
	.align		8
.nv.constant4:
        /*0000*/ 	.dword	vprintf
	.align		8
        /*0008*/ 	.dword	$str


//--------------------- .text._Z11print_tableii   --------------------------
	.section	.text._Z11print_tableii,"ax",@progbits
	.align	128
        .global         _Z11print_tableii
        .type           _Z11print_tableii,@function
        .size           _Z11print_tableii,(.L_x_2 - _Z11print_tableii)
        .other          _Z11print_tableii,@"STO_CUDA_ENTRY STV_DEFAULT"
_Z11print_tableii:
.text._Z11print_tableii:
[----:B------:R-:W0:Y:S01]  /*0000*/  LDC R1, c[0x0][0x37c] ;  /* 0x0000df00ff017b82 */ /* 0x000e220000000800 */
[----:B------:R-:W1:Y:S01]  /*0010*/  S2R R3, SR_TID.X ;  /* 0x0000000000037919 */ /* 0x000e620000002100 */
[----:B------:R-:W2:Y:S06]  /*0020*/  LDCU UR5, c[0x0][0x2fc] ;  /* 0x00005f80ff0577ac */ /* 0x000eac0008000800 */
[----:B------:R-:W1:Y:S01]  /*0030*/  S2UR UR4, SR_CTAID.X ;  /* 0x00000000000479c3 */ /* 0x000e620000002500 */
[----:B0-----:R-:W-:Y:S01]  /*0040*/  VIADD R1, R1, 0xfffffff0 ;  /* 0xfffffff001017836 */ /* 0x001fe20000000000 */
[----:B------:R-:W0:Y:S01]  /*0050*/  S2R R5, SR_TID.Y ;  /* 0x0000000000057919 */ /* 0x000e220000002200 */
[----:B------:R-:W3:Y:S05]  /*0060*/  LDCU.64 UR8, c[0x0][0x380] ;  /* 0x00007000ff0877ac */ /* 0x000eea0008000a00 */
[----:B------:R-:W1:Y:S08]  /*0070*/  LDC R2, c[0x0][0x360] ;  /* 0x0000d800ff027b82 */ /* 0x000e700000000800 */
[----:B------:R-:W0:Y:S08]  /*0080*/  S2UR UR6, SR_CTAID.Y ;  /* 0x00000000000679c3 */ /* 0x000e300000002600 */
[----:B------:R-:W0:Y:S01]  /*0090*/  LDC R0, c[0x0][0x364] ;  /* 0x0000d900ff007b82 */ /* 0x000e220000000800 */
[----:B-1----:R-:W-:Y:S01]  /*00a0*/  IMAD R2, R2, UR4, R3 ;  /* 0x0000000402027c24 */ /* 0x002fe2000f8e0203 */
[----:B------:R-:W1:Y:S04]  /*00b0*/  LDCU UR4, c[0x0][0x2f8] ;  /* 0x00005f00ff0477ac */ /* 0x000e680008000800 */
[----:B---3--:R-:W-:-:S04]  /*00c0*/  ISETP.GT.AND P0, PT, R2, UR9, PT ;  /* 0x0000000902007c0c */ /* 0x008fc8000bf04270 */
[----:B------:R-:W-:Y:S01]  /*00d0*/  ISETP.GE.AND P0, PT, R2, UR8, !P0 ;  /* 0x0000000802007c0c */ /* 0x000fe2000c706270 */
[----:B0-----:R-:W-:-:S05]  /*00e0*/  IMAD R3, R0, UR6, R5 ;  /* 0x0000000600037c24 */ /* 0x001fca000f8e0205 */
[----:B------:R-:W-:-:S04]  /*00f0*/  ISETP.GT.AND P1, PT, R3, UR9, PT ;  /* 0x0000000903007c0c */ /* 0x000fc8000bf24270 */
[----:B------:R-:W-:-:S04]  /*0100*/  ISETP.GE.AND P1, PT, R3, UR8, !P1 ;  /* 0x0000000803007c0c */ /* 0x000fc8000cf26270 */
[----:B------:R-:W-:Y:S02]  /*0110*/  PLOP3.LUT P0, PT, P0, P1, PT, 0x80, 0x8 ;  /* 0x000000000008781c */ /* 0x000fe40000703070 */
[----:B-1----:R-:W-:-:S05]  /*0120*/  IADD3 R6, P1, PT, R1, UR4, RZ ;  /* 0x0000000401067c10 */ /* 0x002fca000ff3e0ff */
[----:B--2---:R-:W-:-:S06]  /*0130*/  IMAD.X R7, RZ, RZ, UR5, P1 ;  /* 0x00000005ff077e24 */ /* 0x004fcc00088e06ff */
[----:B------:R-:W-:Y:S05]  /*0140*/  @!P0 EXIT ;  /* 0x000000000000894d */ /* 0x000fea0003800000 */
[----:B------:R-:W-:Y:S01]  /*0150*/  MOV R8, 0x0 ;  /* 0x0000000000087802 */ /* 0x000fe20000000f00 */
[----:B------:R-:W-:Y:S01]  /*0160*/  IMAD R0, R2, R3, RZ ;  /* 0x0000000302007224 */ /* 0x000fe200078e02ff */
[----:B------:R0:W-:Y:S01]  /*0170*/  STL.64 [R1], R2 ;  /* 0x0000000201007387 */ /* 0x0001e20000100a00 */
[----:B------:R-:W1:Y:S03]  /*0180*/  LDCU.64 UR4, c[0x4][0x8] ;  /* 0x01000100ff0477ac */ /* 0x000e660008000a00 */
[----:B------:R0:W-:Y:S01]  /*0190*/  STL [R1+0x8], R0 ;  /* 0x0000080001007387 */ /* 0x0001e20000100800 */
[----:B------:R-:W2:Y:S01]  /*01a0*/  LDC.64 R8, c[0x4][R8] ;  /* 0x0100000008087b82 */ /* 0x000ea20000000a00 */
[----:B-1----:R-:W-:Y:S02]  /*01b0*/  IMAD.U32 R4, RZ, RZ, UR4 ;  /* 0x00000004ff047e24 */ /* 0x002fe4000f8e00ff */
[----:B0-----:R-:W-:-:S07]  /*01c0*/  IMAD.U32 R5, RZ, RZ, UR5 ;  /* 0x00000005ff057e24 */ /* 0x001fce000f8e00ff */
[----:B------:R-:W-:-:S07]  /*01d0*/  LEPC R20, `(.L_x_0) ;  /* 0x000000001014794e */ /* 0x000fce0000000000 */
[----:B--2---:R-:W-:Y:S05]  /*01e0*/  CALL.ABS.NOINC R8 ;  /* 0x0000000008007343 */ /* 0x004fea0003c00000 */
.L_x_0:
[----:B------:R-:W-:Y:S05]  /*01f0*/  EXIT ;  /* 0x000000000000794d */ /* 0x000fea0003800000 */
.L_x_1:
[----:B------:R-:W-:-:S00]  /*0200*/  BRA `(.L_x_1) ;  /* 0xfffffffc00fc7947 */ /* 0x000fc0000383ffff */
[----:B------:R-:W-:-:S00]  /*0210*/  NOP ;  /* 0x0000000000007918 */ /* 0x000fc00000000000 */
        /* <DEDUP_REMOVED lines=14> */
.L_x_2:


//--------------------- .nv.global.init           --------------------------
	.section	.nv.global.init,"aw",@progbits
.nv.global.init:
	.type		$str,@object
	.size		$str,(.L_0 - $str)
$str:
        /*0000*/ 	.byte	0x25, 0x64, 0x20, 0x78, 0x20, 0x25, 0x64, 0x20, 0x3d, 0x20, 0x25, 0x64, 0x0a, 0x00
.L_0:


//--------------------- .nv.shared.reserved.0     --------------------------
	.section	.nv.shared.reserved.0,"aw",@nobits
	.weak		__nv_reservedSMEM_offset_0_alias
	.size		__nv_reservedSMEM_offset_0_alias, 0, 64
	.other		__nv_reservedSMEM_offset_0_alias,@"STO_CUDA_RESERVED_SHARED STV_DEFAULT"
__nv_reservedSMEM_offset_0_alias:
	.zero		0
	.zero		64


//--------------------- .nv.constant0._Z11print_tableii --------------------------
	.section	.nv.constant0._Z11print_tableii,"a",@progbits
	.sectionflags	@""
	.align	4
.nv.constant0._Z11print_tableii:
	.zero		904


//--------------------- SYMBOLS --------------------------

	.type		.nv.reservedSmem.offset0,@object
	.size		.nv.reservedSmem.offset0,0x4
	.type		vprintf,@function
